//
// Generated by NVIDIA NVVM Compiler
//
// Compiler Build ID: CL-36424714
// Cuda compilation tools, release 13.0, V13.0.88
// Based on NVVM 20.0.0
//

.version 9.0
.target sm_100
.address_size 64

	// .globl	_Z12runCUDAModeliPi
.global .align 4 .b8 precalc_xorwow_matrix[102400];
.global .align 4 .b8 precalc_xorwow_offset_matrix[102400];
.global .align 4 .b8 mrg32k3aM1[2304];
.global .align 4 .b8 mrg32k3aM2[2304];
.global .align 4 .b8 mrg32k3aM1SubSeq[2016];
.global .align 4 .b8 mrg32k3aM2SubSeq[2016];
.global .align 4 .b8 mrg32k3aM1Seq[2304];
.global .align 4 .b8 mrg32k3aM2Seq[2304];
.const .align 8 .b8 __cr_lgamma_table[72];

.visible .entry _Z12runCUDAModeliPi(
	.param .u32 _Z12runCUDAModeliPi_param_0,
	.param .u64 .ptr .align 1 _Z12runCUDAModeliPi_param_1
)
{
	.reg .pred 	%p<17>;
	.reg .b32 	%r<38>;
	.reg .b64 	%rd<9>;

	ld.param.u32 	%r5, [_Z12runCUDAModeliPi_param_0];
	ld.param.u64 	%rd2, [_Z12runCUDAModeliPi_param_1];
	mov.u32 	%r6, %ntid.y;
	mov.u32 	%r7, %ctaid.y;
	mov.u32 	%r8, %tid.y;
	mad.lo.s32 	%r9, %r6, %r7, %r8;
	mov.u32 	%r11, %ntid.x;
	mov.u32 	%r12, %ctaid.x;
	mov.u32 	%r13, %tid.x;
	mad.lo.s32 	%r14, %r11, %r12, %r13;
	mad.lo.s32 	%r1, %r9, %r5, %r14;
	setp.lt.s32 	%p1, %r14, 9;
	add.s32 	%r16, %r5, -8;
	setp.ge.s32 	%p2, %r14, %r16;
	or.pred  	%p3, %p1, %p2;
	setp.lt.u32 	%p4, %r9, 9;
	or.pred  	%p5, %p4, %p3;
	setp.ge.s32 	%p6, %r9, %r16;
	or.pred  	%p7, %p5, %p6;
	@%p7 bra 	$L__BB0_7;
	cvta.to.global.u64 	%rd3, %rd2;
	add.s32 	%r17, %r1, %r5;
	mul.wide.s32 	%rd4, %r17, 4;
	add.s64 	%rd5, %rd3, %rd4;
	ld.global.u32 	%r18, [%rd5];
	sub.s32 	%r19, %r1, %r5;
	mul.wide.s32 	%rd6, %r19, 4;
	add.s64 	%rd7, %rd3, %rd6;
	ld.global.u32 	%r20, [%rd7];
	mul.wide.s32 	%rd8, %r5, 4;
	add.s64 	%rd1, %rd7, %rd8;
	ld.global.u32 	%r21, [%rd1+4];
	ld.global.u32 	%r22, [%rd1+-4];
	ld.global.u32 	%r23, [%rd5+4];
	ld.global.u32 	%r24, [%rd7+-4];
	ld.global.u32 	%r25, [%rd5+-4];
	ld.global.u32 	%r26, [%rd7+4];
	add.s32 	%r27, %r20, %r18;
	add.s32 	%r28, %r27, %r21;
	add.s32 	%r29, %r28, %r22;
	add.s32 	%r30, %r29, %r23;
	add.s32 	%r31, %r30, %r24;
	add.s32 	%r32, %r31, %r25;
	add.s32 	%r33, %r32, %r26;
	ld.global.u32 	%r3, [%rd1];
	setp.ne.s32 	%p8, %r3, 1;
	setp.gt.s32 	%p9, %r33, 2;
	or.pred  	%p10, %p8, %p9;
	@%p10 bra 	$L__BB0_3;
	mov.b32 	%r37, 0;
	st.global.u32 	[%rd1], %r37;
	bra.uni 	$L__BB0_7;
$L__BB0_3:
	setp.ne.s32 	%p11, %r3, 1;
	add.s32 	%r34, %r33, -3;
	setp.gt.u32 	%p12, %r34, 1;
	or.pred  	%p13, %p11, %p12;
	@%p13 bra 	$L__BB0_5;
	mov.b32 	%r36, 1;
	st.global.u32 	[%rd1], %r36;
	bra.uni 	$L__BB0_7;
$L__BB0_5:
	setp.ne.s32 	%p14, %r3, 1;
	setp.lt.s32 	%p15, %r33, 7;
	or.pred  	%p16, %p14, %p15;
	@%p16 bra 	$L__BB0_7;
	mov.b32 	%r35, 0;
	st.global.u32 	[%rd1], %r35;
$L__BB0_7:
	ret;

}


// ===== COMPILED SASS (sm_100) =====

	.target	sm_100

	.elftype	@"ET_EXEC"


//--------------------- .note.nv.tkinfo           --------------------------
	.section	.note.nv.tkinfo,"",@"SHT_NOTE"
	.sectionflags	@"SHF_NOTE_NV_TKINFO"
	.tkinfo
        /*0018*/ 	.word	0x00000002
        /*0030*/ 	.string	""
        /*0030*/ 	.string	"ptxas"
        /*0030*/ 	.string	"Cuda compilation tools, release 13.0, V13.0.88"
        /*0030*/ 	.string	"Build cuda_13.0.r13.0/compiler.36424714_0"
        /*0030*/ 	.string	"-arch sm_100 -m 64 "



//--------------------- .note.nv.cuinfo           --------------------------
	.section	.note.nv.cuinfo,"",@"SHT_NOTE"
	.sectionflags	@"SHF_NOTE_NV_CUINFO"
        /*0018*/ 	.short	0x0002
        /*001a*/ 	.short	0x0064
        /*001c*/ 	.short	0x0082
	.zero		2


//--------------------- .nv.info                  --------------------------
	.section	.nv.info,"",@"SHT_CUDA_INFO"
	.align	4


	//----- nvinfo : EIATTR_REGCOUNT
	.align		4
        /*0000*/ 	.byte	0x04, 0x2f
        /*0002*/ 	.short	(.L_10 - .L_9)
	.align		4
.L_9:
        /*0004*/ 	.word	index@(_Z12runCUDAModeliPi)
        /*0008*/ 	.word	0x00000012


	//----- nvinfo : EIATTR_FRAME_SIZE
	.align		4
.L_10:
        /*000c*/ 	.byte	0x04, 0x11
        /*000e*/ 	.short	(.L_12 - .L_11)
	.align		4
.L_11:
        /*0010*/ 	.word	index@(_Z12runCUDAModeliPi)
        /*0014*/ 	.word	0x00000000


	//----- nvinfo : EIATTR_MIN_STACK_SIZE
	.align		4
.L_12:
        /*0018*/ 	.byte	0x04, 0x12
        /*001a*/ 	.short	(.L_14 - .L_13)
	.align		4
.L_13:
        /*001c*/ 	.word	index@(_Z12runCUDAModeliPi)
        /*0020*/ 	.word	0x00000000
.L_14:


//--------------------- .nv.compat                --------------------------
	.section	.nv.compat,"",@"SHT_CUDA_COMPAT_INFO"
	.align	4
        /*0000*/ 	.byte	0x02, 0x09, 0x00, 0x00, 0x02, 0x02, 0x01, 0x00, 0x02, 0x05, 0x05, 0x00, 0x03, 0x07, 0x01, 0x01
        /*0010*/ 	.byte	0x02, 0x03, 0x00, 0x00, 0x02, 0x06, 0x01, 0x00, 0x04, 0x0b, 0x08, 0x00, 0x09, 0x00, 0x00, 0x00
        /*0020*/ 	.byte	0x00, 0x00, 0x00, 0x00


//--------------------- .nv.info._Z12runCUDAModeliPi --------------------------
	.section	.nv.info._Z12runCUDAModeliPi,"",@"SHT_CUDA_INFO"
	.sectionflags	@""
	.align	4


	//----- nvinfo : EIATTR_CUDA_API_VERSION
	.align		4
        /*0000*/ 	.byte	0x04, 0x37
        /*0002*/ 	.short	(.L_16 - .L_15)
.L_15:
        /*0004*/ 	.word	0x00000082


	//----- nvinfo : EIATTR_KPARAM_INFO
	.align		4
.L_16:
        /*0008*/ 	.byte	0x04, 0x17
        /*000a*/ 	.short	(.L_18 - .L_17)
.L_17:
        /*000c*/ 	.word	0x00000000
        /*0010*/ 	.short	0x0001
        /*0012*/ 	.short	0x0008
        /*0014*/ 	.byte	0x00, 0xf5, 0x21, 0x00


	//----- nvinfo : EIATTR_KPARAM_INFO
	.align		4
.L_18:
        /*0018*/ 	.byte	0x04, 0x17
        /*001a*/ 	.short	(.L_20 - .L_19)
.L_19:
        /*001c*/ 	.word	0x00000000
        /*0020*/ 	.short	0x0000
        /*0022*/ 	.short	0x0000
        /*0024*/ 	.byte	0x00, 0xf0, 0x11, 0x00


	//----- nvinfo : EIATTR_SPARSE_MMA_MASK
	.align		4
.L_20:
        /*0028*/ 	.byte	0x03, 0x50
        /*002a*/ 	.short	0x0000


	//----- nvinfo : EIATTR_MAXREG_COUNT
	.align		4
        /*002c*/ 	.byte	0x03, 0x1b
        /*002e*/ 	.short	0x00ff


	//----- nvinfo : EIATTR_MERCURY_ISA_VERSION
	.align		4
        /*0030*/ 	.byte	0x03, 0x5f
        /*0032*/ 	.short	0x0101


	//----- nvinfo : EIATTR_VRC_CTA_INIT_COUNT
	.align		4
        /*0034*/ 	.byte	0x02, 0x4a
	.zero		1
	.zero		1


	//----- nvinfo : EIATTR_EXIT_INSTR_OFFSETS
	.align		4
        /*0038*/ 	.byte	0x04, 0x1c
        /*003a*/ 	.short	(.L_22 - .L_21)


	//   ....[0]....
.L_21:
        /*003c*/ 	.word	0x000000f0


	//   ....[1]....
        /*0040*/ 	.word	0x00000280


	//   ....[2]....
        /*0044*/ 	.word	0x000002e0


	//   ....[3]....
        /*0048*/ 	.word	0x00000310


	//   ....[4]....
        /*004c*/ 	.word	0x00000330


	//----- nvinfo : EIATTR_CBANK_PARAM_SIZE
	.align		4
.L_22:
        /*0050*/ 	.byte	0x03, 0x19
        /*0052*/ 	.short	0x0010


	//----- nvinfo : EIATTR_PARAM_CBANK
	.align		4
        /*0054*/ 	.byte	0x04, 0x0a
        /*0056*/ 	.short	(.L_24 - .L_23)
	.align		4
.L_23:
        /*0058*/ 	.word	index@(.nv.constant0._Z12runCUDAModeliPi)
        /*005c*/ 	.short	0x0380
        /*005e*/ 	.short	0x0010


	//----- nvinfo : EIATTR_SW_WAR
	.align		4
.L_24:
        /*0060*/ 	.byte	0x04, 0x36
        /*0062*/ 	.short	(.L_26 - .L_25)
.L_25:
        /*0064*/ 	.word	0x00000008
.L_26:


//--------------------- .nv.callgraph             --------------------------
	.section	.nv.callgraph,"",@"SHT_CUDA_CALLGRAPH"
	.align	4
	.sectionentsize	8
	.align		4
        /*0000*/ 	.word	0x00000000
	.align		4
        /*0004*/ 	.word	0xffffffff
	.align		4
        /*0008*/ 	.word	0x00000000
	.align		4
        /*000c*/ 	.word	0xfffffffe
	.align		4
        /*0010*/ 	.word	0x00000000
	.align		4
        /*0014*/ 	.word	0xfffffffd
	.align		4
        /*0018*/ 	.word	0x00000000
	.align		4
        /*001c*/ 	.word	0xfffffffc


//--------------------- .nv.constant4             --------------------------
	.section	.nv.constant4,"a",@progbits
	.align	8
	.align		8
.nv.constant4:
        /*0000*/ 	.dword	precalc_xorwow_matrix
	.align		8
        /*0008*/ 	.dword	precalc_xorwow_offset_matrix
	.align		8
        /*0010*/ 	.dword	mrg32k3aM1
	.align		8
        /*0018*/ 	.dword	mrg32k3aM2
	.align		8
        /*0020*/ 	.dword	mrg32k3aM1SubSeq
	.align		8
        /*0028*/ 	.dword	mrg32k3aM2SubSeq
	.align		8
        /*0030*/ 	.dword	mrg32k3aM1Seq
	.align		8
        /*0038*/ 	.dword	mrg32k3aM2Seq


//--------------------- .nv.constant3             --------------------------
	.section	.nv.constant3,"a",@progbits
	.align	8
.nv.constant3:
	.type		__cr_lgamma_table,@object
	.size		__cr_lgamma_table,(.L_8 - __cr_lgamma_table)
__cr_lgamma_table:
        /*0000*/ 	.byte	0x00, 0x00, 0x00, 0x00, 0x00, 0x00, 0x00, 0x00, 0x00, 0x00, 0x00, 0x00, 0x00, 0x00, 0x00, 0x00
        /*0010*/ 	.byte	0xef, 0x39, 0xfa, 0xfe, 0x42, 0x2e, 0xe6, 0x3f, 0x02, 0x20, 0x2a, 0xfa, 0x0b, 0xab, 0xfc, 0x3f
        /*0020*/ 	.byte	0xf9, 0x2c, 0x92, 0x7c, 0xa7, 0x6c, 0x09, 0x40, 0xc9, 0x79, 0x44, 0x3c, 0x64, 0x26, 0x13, 0x40
        /*0030*/ 	.byte	0xca, 0x01, 0xcf, 0x3a, 0x27, 0x51, 0x1a, 0x40, 0x30, 0xcc, 0x2d, 0xf3, 0xe1, 0x0c, 0x21, 0x40
        /*0040*/ 	.byte	0x0d, 0xb7, 0xfc, 0x82, 0x8e, 0x35, 0x25, 0x40
.L_8:


//--------------------- .text._Z12runCUDAModeliPi --------------------------
	.section	.text._Z12runCUDAModeliPi,"ax",@progbits
	.align	128
        .global         _Z12runCUDAModeliPi
        .type           _Z12runCUDAModeliPi,@function
        .size           _Z12runCUDAModeliPi,(.L_x_1 - _Z12runCUDAModeliPi)
        .other          _Z12runCUDAModeliPi,@"STO_CUDA_ENTRY STV_DEFAULT"
_Z12runCUDAModeliPi:
.text._Z12runCUDAModeliPi:
[----:B------:R-:W-:Y:S01]  /*0000*/  LDC R1, c[0x0][0x37c] ;  /* 0x0000df00ff017b82 */ /* 0x000fe20000000800 */
[----:B------:R-:W0:Y:S07]  /*0010*/  S2R R3, SR_CTAID.X ;  /* 0x0000000000037919 */ /* 0x000e2e0000002500 */
[----:B------:R-:W1:Y:S01]  /*0020*/  LDC R9, c[0x0][0x380] ;  /* 0x0000e000ff097b82 */ /* 0x000e620000000800 */
[----:B------:R-:W2:Y:S01]  /*0030*/  LDCU UR4, c[0x0][0x364] ;  /* 0x00006c80ff0477ac */ /* 0x000ea20008000800 */
[----:B------:R-:W0:Y:S01]  /*0040*/  S2R R2, SR_TID.X ;  /* 0x0000000000027919 */ /* 0x000e220000002100 */
[----:B------:R-:W0:Y:S01]  /*0050*/  LDCU UR5, c[0x0][0x360] ;  /* 0x00006c00ff0577ac */ /* 0x000e220008000800 */
[----:B------:R-:W2:Y:S01]  /*0060*/  S2R R0, SR_CTAID.Y ;  /* 0x0000000000007919 */ /* 0x000ea20000002600 */
[----:B------:R-:W2:Y:S01]  /*0070*/  S2R R5, SR_TID.Y ;  /* 0x0000000000057919 */ /* 0x000ea20000002200 */
[----:B0-----:R-:W-:-:S02]  /*0080*/  IMAD R3, R3, UR5, R2 ;  /* 0x0000000503037c24 */ /* 0x001fc4000f8e0202 */
[----:B-1----:R-:W-:-:S05]  /*0090*/  VIADD R2, R9, 0xfffffff8 ;  /* 0xfffffff809027836 */ /* 0x002fca0000000000 */
[----:B------:R-:W-:Y:S01]  /*00a0*/  ISETP.GE.AND P0, PT, R3, R2, PT ;  /* 0x000000020300720c */ /* 0x000fe20003f06270 */
[----:B--2---:R-:W-:-:S03]  /*00b0*/  IMAD R0, R0, UR4, R5 ;  /* 0x0000000400007c24 */ /* 0x004fc6000f8e0205 */
[----:B------:R-:W-:-:S04]  /*00c0*/  ISETP.LT.OR P0, PT, R3, 0x9, P0 ;  /* 0x000000090300780c */ /* 0x000fc80000701670 */
[----:B------:R-:W-:-:S04]  /*00d0*/  ISETP.LT.U32.OR P0, PT, R0, 0x9, P0 ;  /* 0x000000090000780c */ /* 0x000fc80000701470 */
[----:B------:R-:W-:-:S13]  /*00e0*/  ISETP.GE.OR P0, PT, R0, R2, P0 ;  /* 0x000000020000720c */ /* 0x000fda0000706670 */
[----:B------:R-:W-:Y:S05]  /*00f0*/  @P0 EXIT ;  /* 0x000000000000094d */ /* 0x000fea0003800000 */
[----:B------:R-:W0:Y:S01]  /*0100*/  LDC.64 R4, c[0x0][0x388] ;  /* 0x0000e200ff047b82 */ /* 0x000e220000000a00 */
[----:B------:R-:W-:Y:S01]  /*0110*/  IMAD R0, R0, R9, R3 ;  /* 0x0000000900007224 */ /* 0x000fe200078e0203 */
[----:B------:R-:W1:Y:S03]  /*0120*/  LDCU.64 UR4, c[0x0][0x358] ;  /* 0x00006b00ff0477ac */ /* 0x000e660008000a00 */
[C-C-:B------:R-:W-:Y:S02]  /*0130*/  IMAD.IADD R7, R0.reuse, 0x1, -R9.reuse ;  /* 0x0000000100077824 */ /* 0x140fe400078e0a09 */
[----:B------:R-:W-:Y:S02]  /*0140*/  IMAD.IADD R3, R0, 0x1, R9 ;  /* 0x0000000100037824 */ /* 0x000fe400078e0209 */
[----:B0-----:R-:W-:-:S04]  /*0150*/  IMAD.WIDE R6, R7, 0x4, R4 ;  /* 0x0000000407067825 */ /* 0x001fc800078e0204 */
[----:B------:R-:W-:Y:S01]  /*0160*/  IMAD.WIDE R4, R3, 0x4, R4 ;  /* 0x0000000403047825 */ /* 0x000fe200078e0204 */
[----:B-1----:R-:W2:Y:S03]  /*0170*/  LDG.E R12, desc[UR4][R6.64+-0x4] ;  /* 0xfffffc04060c7981 */ /* 0x002ea6000c1e1900 */
[----:B------:R-:W-:Y:S01]  /*0180*/  IMAD.WIDE R2, R9, 0x4, R6 ;  /* 0x0000000409027825 */ /* 0x000fe200078e0206 */
[----:B------:R-:W3:Y:S04]  /*0190*/  LDG.E R0, desc[UR4][R4.64] ;  /* 0x0000000404007981 */ /* 0x000ee8000c1e1900 */
[----:B------:R-:W3:Y:S04]  /*01a0*/  LDG.E R9, desc[UR4][R6.64] ;  /* 0x0000000406097981 */ /* 0x000ee8000c1e1900 */
[----:B------:R-:W3:Y:S04]  /*01b0*/  LDG.E R8, desc[UR4][R2.64+0x4] ;  /* 0x0000040402087981 */ /* 0x000ee8000c1e1900 */
[----:B------:R-:W4:Y:S04]  /*01c0*/  LDG.E R11, desc[UR4][R4.64+0x4] ;  /* 0x00000404040b7981 */ /* 0x000f28000c1e1900 */
[----:B------:R-:W4:Y:S04]  /*01d0*/  LDG.E R10, desc[UR4][R2.64+-0x4] ;  /* 0xfffffc04020a7981 */ /* 0x000f28000c1e1900 */
[----:B------:R-:W2:Y:S04]  /*01e0*/  LDG.E R13, desc[UR4][R4.64+-0x4] ;  /* 0xfffffc04040d7981 */ /* 0x000ea8000c1e1900 */
[----:B------:R-:W5:Y:S04]  /*01f0*/  LDG.E R14, desc[UR4][R6.64+0x4] ;  /* 0x00000404060e7981 */ /* 0x000f68000c1e1900 */
[----:B------:R-:W5:Y:S01]  /*0200*/  LDG.E R15, desc[UR4][R2.64] ;  /* 0x00000004020f7981 */ /* 0x000f62000c1e1900 */
[----:B---3--:R-:W-:-:S04]  /*0210*/  IADD3 R0, PT, PT, R8, R9, R0 ;  /* 0x0000000908007210 */ /* 0x008fc80007ffe000 */
[----:B----4-:R-:W-:-:S04]  /*0220*/  IADD3 R0, PT, PT, R11, R0, R10 ;  /* 0x000000000b007210 */ /* 0x010fc80007ffe00a */
[----:B--2---:R-:W-:-:S05]  /*0230*/  IADD3 R13, PT, PT, R13, R0, R12 ;  /* 0x000000000d0d7210 */ /* 0x004fca0007ffe00c */
[----:B-----5:R-:W-:-:S05]  /*0240*/  IMAD.IADD R13, R14, 0x1, R13 ;  /* 0x000000010e0d7824 */ /* 0x020fca00078e020d */
[----:B------:R-:W-:-:S04]  /*0250*/  ISETP.GT.AND P0, PT, R13, 0x2, PT ;  /* 0x000000020d00780c */ /* 0x000fc80003f04270 */
[----:B------:R-:W-:-:S13]  /*0260*/  ISETP.NE.OR P0, PT, R15, 0x1, P0 ;  /* 0x000000010f00780c */ /* 0x000fda0000705670 */
[----:B------:R0:W-:Y:S01]  /*0270*/  @!P0 STG.E desc[UR4][R2.64], RZ ;  /* 0x000000ff02008986 */ /* 0x0001e2000c101904 */
[----:B------:R-:W-:Y:S05]  /*0280*/  @!P0 EXIT ;  /* 0x000000000000894d */ /* 0x000fea0003800000 */
[----:B------:R-:W-:-:S05]  /*0290*/  VIADD R0, R13, 0xfffffffd ;  /* 0xfffffffd0d007836 */ /* 0x000fca0000000000 */
[----:B------:R-:W-:-:S04]  /*02a0*/  ISETP.GT.U32.AND P0, PT, R0, 0x1, PT ;  /* 0x000000010000780c */ /* 0x000fc80003f04070 */
[----:B------:R-:W-:-:S13]  /*02b0*/  ISETP.NE.OR P0, PT, R15, 0x1, P0 ;  /* 0x000000010f00780c */ /* 0x000fda0000705670 */
[----:B------:R-:W-:-:S05]  /*02c0*/  @!P0 IMAD.MOV.U32 R5, RZ, RZ, 0x1 ;  /* 0x00000001ff058424 */ /* 0x000fca00078e00ff */
[----:B------:R1:W-:Y:S01]  /*02d0*/  @!P0 STG.E desc[UR4][R2.64], R5 ;  /* 0x0000000502008986 */ /* 0x0003e2000c101904 */
[----:B------:R-:W-:Y:S05]  /*02e0*/  @!P0 EXIT ;  /* 0x000000000000894d */ /* 0x000fea0003800000 */
[----:B------:R-:W-:-:S04]  /*02f0*/  ISETP.GE.AND P0, PT, R13, 0x7, PT ;  /* 0x000000070d00780c */ /* 0x000fc80003f06270 */
[----:B------:R-:W-:-:S13]  /*0300*/  ISETP.NE.OR P0, PT, R15, 0x1, !P0 ;  /* 0x000000010f00780c */ /* 0x000fda0004705670 */
[----:B------:R-:W-:Y:S05]  /*0310*/  @P0 EXIT ;  /* 0x000000000000094d */ /* 0x000fea0003800000 */
[----:B------:R-:W-:Y:S01]  /*0320*/  STG.E desc[UR4][R2.64], RZ ;  /* 0x000000ff02007986 */ /* 0x000fe2000c101904 */
[----:B------:R-:W-:Y:S05]  /*0330*/  EXIT ;  /* 0x000000000000794d */ /* 0x000fea0003800000 */
.L_x_0:
[----:B------:R-:W-:-:S00]  /*0340*/  BRA `(.L_x_0) ;  /* 0xfffffffc00fc7947 */ /* 0x000fc0000383ffff */
[----:B------:R-:W-:-:S00]  /*0350*/  NOP ;  /* 0x0000000000007918 */ /* 0x000fc00000000000 */
        /* <DEDUP_REMOVED lines=10> */
.L_x_1:


//--------------------- .nv.global.init           --------------------------
	.section	.nv.global.init,"aw",@progbits
	.align	4
.nv.global.init:
	.type		mrg32k3aM1SubSeq,@object
	.size		mrg32k3aM1SubSeq,(mrg32k3aM2SubSeq - mrg32k3aM1SubSeq)
mrg32k3aM1SubSeq:
        /*0000*/ 	.byte	0x0b, 0xcc, 0xee, 0x04, 0x73, 0x29, 0x8b, 0x6f, 0xf6, 0x53, 0x03, 0xf6, 0x23, 0xf6, 0xea, 0xda
        /* <DEDUP_REMOVED lines=125> */
	.type		mrg32k3aM2SubSeq,@object
	.size		mrg32k3aM2SubSeq,(mrg32k3aM1 - mrg32k3aM2SubSeq)
mrg32k3aM2SubSeq:
        /* <DEDUP_REMOVED lines=126> */
	.type		mrg32k3aM1,@object
	.size		mrg32k3aM1,(mrg32k3aM1Seq - mrg32k3aM1)
mrg32k3aM1:
        /* <DEDUP_REMOVED lines=144> */
	.type		mrg32k3aM1Seq,@object
	.size		mrg32k3aM1Seq,(mrg32k3aM2 - mrg32k3aM1Seq)
mrg32k3aM1Seq:
        /* <DEDUP_REMOVED lines=144> */
	.type		mrg32k3aM2,@object
	.size		mrg32k3aM2,(mrg32k3aM2Seq - mrg32k3aM2)
mrg32k3aM2:
        /* <DEDUP_REMOVED lines=144> */
	.type		mrg32k3aM2Seq,@object
	.size		mrg32k3aM2Seq,(precalc_xorwow_matrix - mrg32k3aM2Seq)
mrg32k3aM2Seq:
        /* <DEDUP_REMOVED lines=144> */
	.type		precalc_xorwow_matrix,@object
	.size		precalc_xorwow_matrix,(precalc_xorwow_offset_matrix - precalc_xorwow_matrix)
precalc_xorwow_matrix:
        /* <DEDUP_REMOVED lines=6400> */
	.type		precalc_xorwow_offset_matrix,@object
	.size		precalc_xorwow_offset_matrix,(.L_1 - precalc_xorwow_offset_matrix)
precalc_xorwow_offset_matrix:
        /* <DEDUP_REMOVED lines=6400> */
.L_1:


//--------------------- .nv.shared.reserved.0     --------------------------
	.section	.nv.shared.reserved.0,"aw",@nobits
	.weak		__nv_reservedSMEM_offset_0_alias
	.size		__nv_reservedSMEM_offset_0_alias, 0, 64
	.other		__nv_reservedSMEM_offset_0_alias,@"STO_CUDA_RESERVED_SHARED STV_DEFAULT"
__nv_reservedSMEM_offset_0_alias:
	.zero		0
	.zero		64


//--------------------- .nv.constant0._Z12runCUDAModeliPi --------------------------
	.section	.nv.constant0._Z12runCUDAModeliPi,"a",@progbits
	.sectionflags	@""
	.align	4
.nv.constant0._Z12runCUDAModeliPi:
	.zero		912


//--------------------- SYMBOLS --------------------------

	.type		.nv.reservedSmem.offset0,@object
	.size		.nv.reservedSmem.offset0,0x4
